//
// Generated by NVIDIA NVVM Compiler
//
// Compiler Build ID: CL-36424714
// Cuda compilation tools, release 13.0, V13.0.88
// Based on NVVM 20.0.0
//

.version 9.0
.target sm_100
.address_size 64

.extern .shared .align 16 .b8 temp[];

.entry _Z14prescan_kernelPKfPf18prescan_function_t(
	.param .u64 .ptr .align 1 _Z14prescan_kernelPKfPf18prescan_function_t_param_0,
	.param .u64 .ptr .align 1 _Z14prescan_kernelPKfPf18prescan_function_t_param_1,
	.param .u32 _Z14prescan_kernelPKfPf18prescan_function_t_param_2
)
{
	.reg .pred 	%p<5>;
	.reg .b32 	%r<56>;
	.reg .b32 	%f<12>;
	.reg .b64 	%rd<11>;

	ld.param.u64 	%rd3, [_Z14prescan_kernelPKfPf18prescan_function_t_param_0];
	ld.param.u64 	%rd2, [_Z14prescan_kernelPKfPf18prescan_function_t_param_1];
	ld.param.u32 	%r12, [_Z14prescan_kernelPKfPf18prescan_function_t_param_2];
	cvta.to.global.u64 	%rd1, %rd3;
	mov.u32 	%r1, %ctaid.x;
	mov.u32 	%r2, %tid.y;
	mov.u32 	%r3, %ntid.y;
	setp.ne.s32 	%p1, %r12, 1;
	@%p1 bra 	$L__BB0_2;
	mad.lo.s32 	%r17, %r1, %r3, %r2;
	mul.wide.u32 	%rd6, %r17, 4;
	add.s64 	%rd7, %rd1, %rd6;
	ld.global.f32 	%f5, [%rd7];
	sqrt.rn.f32 	%f6, %f5;
	shl.b32 	%r18, %r2, 2;
	mov.u32 	%r19, temp;
	add.s32 	%r20, %r19, %r18;
	st.shared.f32 	[%r20], %f6;
	bra.uni 	$L__BB0_3;
$L__BB0_2:
	mad.lo.s32 	%r13, %r1, %r3, %r2;
	mul.wide.u32 	%rd4, %r13, 4;
	add.s64 	%rd5, %rd1, %rd4;
	ld.global.f32 	%f4, [%rd5];
	shl.b32 	%r14, %r2, 2;
	mov.u32 	%r15, temp;
	add.s32 	%r16, %r15, %r14;
	st.shared.f32 	[%r16], %f4;
$L__BB0_3:
	bar.sync 	0;
	setp.lt.u32 	%p2, %r3, 2;
	mov.b32 	%r55, 1;
	mov.b32 	%r54, 0;
	@%p2 bra 	$L__BB0_9;
	mov.b32 	%r54, 0;
	mov.b32 	%r51, 1;
	mov.u32 	%r55, %r51;
$L__BB0_5:
	xor.b32  	%r54, %r54, 1;
	xor.b32  	%r55, %r55, 1;
	setp.lt.s32 	%p3, %r2, %r51;
	@%p3 bra 	$L__BB0_7;
	mad.lo.s32 	%r25, %r55, %r3, %r2;
	shl.b32 	%r26, %r25, 2;
	mov.u32 	%r27, temp;
	add.s32 	%r28, %r27, %r26;
	ld.shared.f32 	%f7, [%r28];
	sub.s32 	%r29, %r25, %r51;
	shl.b32 	%r30, %r29, 2;
	add.s32 	%r31, %r27, %r30;
	ld.shared.f32 	%f8, [%r31];
	add.f32 	%f11, %f7, %f8;
	bra.uni 	$L__BB0_8;
$L__BB0_7:
	mad.lo.s32 	%r32, %r55, %r3, %r2;
	shl.b32 	%r33, %r32, 2;
	mov.u32 	%r34, temp;
	add.s32 	%r35, %r34, %r33;
	ld.shared.f32 	%f11, [%r35];
$L__BB0_8:
	mad.lo.s32 	%r36, %r54, %r3, %r2;
	shl.b32 	%r37, %r36, 2;
	mov.u32 	%r38, temp;
	add.s32 	%r39, %r38, %r37;
	st.shared.f32 	[%r39], %f11;
	bar.sync 	0;
	shl.b32 	%r51, %r51, 1;
	setp.lt.s32 	%p4, %r51, %r3;
	@%p4 bra 	$L__BB0_5;
$L__BB0_9:
	cvta.to.global.u64 	%rd8, %rd2;
	mad.lo.s32 	%r40, %r54, %r3, %r2;
	shl.b32 	%r41, %r40, 2;
	mov.u32 	%r42, temp;
	add.s32 	%r43, %r42, %r41;
	ld.shared.f32 	%f9, [%r43];
	mad.lo.s32 	%r44, %r55, %r3, %r2;
	shl.b32 	%r45, %r44, 2;
	add.s32 	%r46, %r42, %r45;
	st.shared.f32 	[%r46], %f9;
	add.s32 	%r47, %r3, %r2;
	shl.b32 	%r48, %r47, 2;
	add.s32 	%r49, %r42, %r48;
	ld.shared.f32 	%f10, [%r49];
	mad.lo.s32 	%r50, %r1, %r3, %r2;
	mul.wide.u32 	%rd9, %r50, 4;
	add.s64 	%rd10, %rd8, %rd9;
	st.global.f32 	[%rd10], %f10;
	ret;

}
.entry _Z25findWeightedMedian_kernelPKfS0_Pi(
	.param .u64 .ptr .align 1 _Z25findWeightedMedian_kernelPKfS0_Pi_param_0,
	.param .u64 .ptr .align 1 _Z25findWeightedMedian_kernelPKfS0_Pi_param_1,
	.param .u64 .ptr .align 1 _Z25findWeightedMedian_kernelPKfS0_Pi_param_2
)
{
	.reg .pred 	%p<4>;
	.reg .b32 	%r<11>;
	.reg .b32 	%f<6>;
	.reg .b64 	%rd<9>;

	ld.param.u64 	%rd2, [_Z25findWeightedMedian_kernelPKfS0_Pi_param_1];
	ld.param.u64 	%rd1, [_Z25findWeightedMedian_kernelPKfS0_Pi_param_2];
	cvta.to.global.u64 	%rd3, %rd2;
	mov.u32 	%r1, %ctaid.x;
	mov.u32 	%r2, %tid.y;
	mov.u32 	%r3, %ntid.y;
	mad.lo.s32 	%r5, %r1, %r3, %r2;
	mul.wide.u32 	%rd4, %r5, 4;
	add.s64 	%rd5, %rd3, %rd4;
	ld.global.f32 	%f2, [%rd5];
	shl.b32 	%r6, %r2, 2;
	mov.u32 	%r7, temp;
	add.s32 	%r4, %r7, %r6;
	st.shared.f32 	[%r4], %f2;
	bar.sync 	0;
	setp.eq.s32 	%p1, %r2, 0;
	@%p1 bra 	$L__BB1_4;
	shl.b32 	%r8, %r3, 2;
	add.s32 	%r10, %r7, %r8;
	ld.shared.f32 	%f3, [%r10+-4];
	mul.f32 	%f1, %f3, 0f3F000000;
	ld.shared.f32 	%f4, [%r4+-4];
	setp.geu.f32 	%p2, %f4, %f1;
	@%p2 bra 	$L__BB1_4;
	ld.shared.f32 	%f5, [%r4];
	setp.ltu.f32 	%p3, %f5, %f1;
	@%p3 bra 	$L__BB1_4;
	cvta.to.global.u64 	%rd6, %rd1;
	mul.wide.u32 	%rd7, %r1, 4;
	add.s64 	%rd8, %rd6, %rd7;
	st.global.u32 	[%rd8], %r2;
$L__BB1_4:
	ret;

}


// ===== COMPILED SASS (sm_100) =====

	.target	sm_100

	.elftype	@"ET_EXEC"


//--------------------- .note.nv.tkinfo           --------------------------
	.section	.note.nv.tkinfo,"",@"SHT_NOTE"
	.sectionflags	@"SHF_NOTE_NV_TKINFO"
	.tkinfo
        /*0018*/ 	.word	0x00000002
        /*0030*/ 	.string	""
        /*0030*/ 	.string	"ptxas"
        /*0030*/ 	.string	"Cuda compilation tools, release 13.0, V13.0.88"
        /*0030*/ 	.string	"Build cuda_13.0.r13.0/compiler.36424714_0"
        /*0030*/ 	.string	"-arch sm_100 -m 64 "



//--------------------- .note.nv.cuinfo           --------------------------
	.section	.note.nv.cuinfo,"",@"SHT_NOTE"
	.sectionflags	@"SHF_NOTE_NV_CUINFO"
        /*0018*/ 	.short	0x0002
        /*001a*/ 	.short	0x0064
        /*001c*/ 	.short	0x0082
	.zero		2


//--------------------- .nv.info                  --------------------------
	.section	.nv.info,"",@"SHT_CUDA_INFO"
	.align	4


	//----- nvinfo : EIATTR_REGCOUNT
	.align		4
        /*0000*/ 	.byte	0x04, 0x2f
        /*0002*/ 	.short	(.L_1 - .L_0)
	.align		4
.L_0:
        /*0004*/ 	.word	index@(_Z14prescan_kernelPKfPf18prescan_function_t)
        /*0008*/ 	.word	0x0000000c


	//----- nvinfo : EIATTR_FRAME_SIZE
	.align		4
.L_1:
        /*000c*/ 	.byte	0x04, 0x11
        /*000e*/ 	.short	(.L_3 - .L_2)
	.align		4
.L_2:
        /*0010*/ 	.word	index@($__internal_0_$__cuda_sm20_sqrt_rn_f32_slowpath)
        /*0014*/ 	.word	0x00000000


	//----- nvinfo : EIATTR_FRAME_SIZE
	.align		4
.L_3:
        /*0018*/ 	.byte	0x04, 0x11
        /*001a*/ 	.short	(.L_5 - .L_4)
	.align		4
.L_4:
        /*001c*/ 	.word	index@(_Z14prescan_kernelPKfPf18prescan_function_t)
        /*0020*/ 	.word	0x00000000


	//----- nvinfo : EIATTR_REGCOUNT
	.align		4
.L_5:
        /*0024*/ 	.byte	0x04, 0x2f
        /*0026*/ 	.short	(.L_7 - .L_6)
	.align		4
.L_6:
        /*0028*/ 	.word	index@(_Z25findWeightedMedian_kernelPKfS0_Pi)
        /*002c*/ 	.word	0x0000000a


	//----- nvinfo : EIATTR_FRAME_SIZE
	.align		4
.L_7:
        /*0030*/ 	.byte	0x04, 0x11
        /*0032*/ 	.short	(.L_9 - .L_8)
	.align		4
.L_8:
        /*0034*/ 	.word	index@(_Z25findWeightedMedian_kernelPKfS0_Pi)
        /*0038*/ 	.word	0x00000000


	//----- nvinfo : EIATTR_MIN_STACK_SIZE
	.align		4
.L_9:
        /*003c*/ 	.byte	0x04, 0x12
        /*003e*/ 	.short	(.L_11 - .L_10)
	.align		4
.L_10:
        /*0040*/ 	.word	index@(_Z25findWeightedMedian_kernelPKfS0_Pi)
        /*0044*/ 	.word	0x00000000


	//----- nvinfo : EIATTR_MIN_STACK_SIZE
	.align		4
.L_11:
        /*0048*/ 	.byte	0x04, 0x12
        /*004a*/ 	.short	(.L_13 - .L_12)
	.align		4
.L_12:
        /*004c*/ 	.word	index@(_Z14prescan_kernelPKfPf18prescan_function_t)
        /*0050*/ 	.word	0x00000000
.L_13:


//--------------------- .nv.compat                --------------------------
	.section	.nv.compat,"",@"SHT_CUDA_COMPAT_INFO"
	.align	4
        /*0000*/ 	.byte	0x02, 0x09, 0x00, 0x00, 0x02, 0x02, 0x01, 0x00, 0x02, 0x05, 0x05, 0x00, 0x03, 0x07, 0x01, 0x01
        /*0010*/ 	.byte	0x02, 0x03, 0x00, 0x00, 0x02, 0x06, 0x01, 0x00, 0x04, 0x0b, 0x08, 0x00, 0x01, 0x00, 0x00, 0x00
        /*0020*/ 	.byte	0x00, 0x00, 0x00, 0x00


//--------------------- .nv.info._Z25findWeightedMedian_kernelPKfS0_Pi --------------------------
	.section	.nv.info._Z25findWeightedMedian_kernelPKfS0_Pi,"",@"SHT_CUDA_INFO"
	.sectionflags	@""
	.align	4


	//----- nvinfo : EIATTR_CUDA_API_VERSION
	.align		4
        /*0000*/ 	.byte	0x04, 0x37
        /*0002*/ 	.short	(.L_15 - .L_14)
.L_14:
        /*0004*/ 	.word	0x00000082


	//----- nvinfo : EIATTR_KPARAM_INFO
	.align		4
.L_15:
        /*0008*/ 	.byte	0x04, 0x17
        /*000a*/ 	.short	(.L_17 - .L_16)
.L_16:
        /*000c*/ 	.word	0x00000000
        /*0010*/ 	.short	0x0002
        /*0012*/ 	.short	0x0010
        /*0014*/ 	.byte	0x00, 0xf5, 0x21, 0x00


	//----- nvinfo : EIATTR_KPARAM_INFO
	.align		4
.L_17:
        /*0018*/ 	.byte	0x04, 0x17
        /*001a*/ 	.short	(.L_19 - .L_18)
.L_18:
        /*001c*/ 	.word	0x00000000
        /*0020*/ 	.short	0x0001
        /*0022*/ 	.short	0x0008
        /*0024*/ 	.byte	0x00, 0xf5, 0x21, 0x00


	//----- nvinfo : EIATTR_KPARAM_INFO
	.align		4
.L_19:
        /*0028*/ 	.byte	0x04, 0x17
        /*002a*/ 	.short	(.L_21 - .L_20)
.L_20:
        /*002c*/ 	.word	0x00000000
        /*0030*/ 	.short	0x0000
        /*0032*/ 	.short	0x0000
        /*0034*/ 	.byte	0x00, 0xf5, 0x21, 0x00


	//----- nvinfo : EIATTR_SPARSE_MMA_MASK
	.align		4
.L_21:
        /*0038*/ 	.byte	0x03, 0x50
        /*003a*/ 	.short	0x0000


	//----- nvinfo : EIATTR_MAXREG_COUNT
	.align		4
        /*003c*/ 	.byte	0x03, 0x1b
        /*003e*/ 	.short	0x00ff


	//----- nvinfo : EIATTR_NUM_BARRIERS
	.align		4
        /*0040*/ 	.byte	0x02, 0x4c
        /*0042*/ 	.byte	0x01
	.zero		1


	//----- nvinfo : EIATTR_MERCURY_ISA_VERSION
	.align		4
        /*0044*/ 	.byte	0x03, 0x5f
        /*0046*/ 	.short	0x0101


	//----- nvinfo : EIATTR_VRC_CTA_INIT_COUNT
	.align		4
        /*0048*/ 	.byte	0x02, 0x4a
	.zero		1
	.zero		1


	//----- nvinfo : EIATTR_EXIT_INSTR_OFFSETS
	.align		4
        /*004c*/ 	.byte	0x04, 0x1c
        /*004e*/ 	.short	(.L_23 - .L_22)


	//   ....[0]....
.L_22:
        /*0050*/ 	.word	0x00000100


	//   ....[1]....
        /*0054*/ 	.word	0x00000160


	//   ....[2]....
        /*0058*/ 	.word	0x00000190


	//   ....[3]....
        /*005c*/ 	.word	0x000001d0


	//----- nvinfo : EIATTR_CBANK_PARAM_SIZE
	.align		4
.L_23:
        /*0060*/ 	.byte	0x03, 0x19
        /*0062*/ 	.short	0x0018


	//----- nvinfo : EIATTR_PARAM_CBANK
	.align		4
        /*0064*/ 	.byte	0x04, 0x0a
        /*0066*/ 	.short	(.L_25 - .L_24)
	.align		4
.L_24:
        /*0068*/ 	.word	index@(.nv.constant0._Z25findWeightedMedian_kernelPKfS0_Pi)
        /*006c*/ 	.short	0x0380
        /*006e*/ 	.short	0x0018


	//----- nvinfo : EIATTR_SW_WAR
	.align		4
.L_25:
        /*0070*/ 	.byte	0x04, 0x36
        /*0072*/ 	.short	(.L_27 - .L_26)
.L_26:
        /*0074*/ 	.word	0x00000008
.L_27:


//--------------------- .nv.info._Z14prescan_kernelPKfPf18prescan_function_t --------------------------
	.section	.nv.info._Z14prescan_kernelPKfPf18prescan_function_t,"",@"SHT_CUDA_INFO"
	.sectionflags	@""
	.align	4


	//----- nvinfo : EIATTR_CUDA_API_VERSION
	.align		4
        /*0000*/ 	.byte	0x04, 0x37
        /*0002*/ 	.short	(.L_29 - .L_28)
.L_28:
        /*0004*/ 	.word	0x00000082


	//----- nvinfo : EIATTR_KPARAM_INFO
	.align		4
.L_29:
        /*0008*/ 	.byte	0x04, 0x17
        /*000a*/ 	.short	(.L_31 - .L_30)
.L_30:
        /*000c*/ 	.word	0x00000000
        /*0010*/ 	.short	0x0002
        /*0012*/ 	.short	0x0010
        /*0014*/ 	.byte	0x00, 0xf0, 0x11, 0x00


	//----- nvinfo : EIATTR_KPARAM_INFO
	.align		4
.L_31:
        /*0018*/ 	.byte	0x04, 0x17
        /*001a*/ 	.short	(.L_33 - .L_32)
.L_32:
        /*001c*/ 	.word	0x00000000
        /*0020*/ 	.short	0x0001
        /*0022*/ 	.short	0x0008
        /*0024*/ 	.byte	0x00, 0xf5, 0x21, 0x00


	//----- nvinfo : EIATTR_KPARAM_INFO
	.align		4
.L_33:
        /*0028*/ 	.byte	0x04, 0x17
        /*002a*/ 	.short	(.L_35 - .L_34)
.L_34:
        /*002c*/ 	.word	0x00000000
        /*0030*/ 	.short	0x0000
        /*0032*/ 	.short	0x0000
        /*0034*/ 	.byte	0x00, 0xf5, 0x21, 0x00


	//----- nvinfo : EIATTR_SPARSE_MMA_MASK
	.align		4
.L_35:
        /*0038*/ 	.byte	0x03, 0x50
        /*003a*/ 	.short	0x0000


	//----- nvinfo : EIATTR_MAXREG_COUNT
	.align		4
        /*003c*/ 	.byte	0x03, 0x1b
        /*003e*/ 	.short	0x00ff


	//----- nvinfo : EIATTR_NUM_BARRIERS
	.align		4
        /*0040*/ 	.byte	0x02, 0x4c
        /*0042*/ 	.byte	0x01
	.zero		1


	//----- nvinfo : EIATTR_MERCURY_ISA_VERSION
	.align		4
        /*0044*/ 	.byte	0x03, 0x5f
        /*0046*/ 	.short	0x0101


	//----- nvinfo : EIATTR_VRC_CTA_INIT_COUNT
	.align		4
        /*0048*/ 	.byte	0x02, 0x4a
	.zero		1
	.zero		1


	//----- nvinfo : EIATTR_EXIT_INSTR_OFFSETS
	.align		4
        /*004c*/ 	.byte	0x04, 0x1c
        /*004e*/ 	.short	(.L_37 - .L_36)


	//   ....[0]....
.L_36:
        /*0050*/ 	.word	0x000005f0


	//----- nvinfo : EIATTR_CRS_STACK_SIZE
	.align		4
.L_37:
        /*0054*/ 	.byte	0x04, 0x1e
        /*0056*/ 	.short	(.L_39 - .L_38)
.L_38:
        /*0058*/ 	.word	0x00000000


	//----- nvinfo : EIATTR_CBANK_PARAM_SIZE
	.align		4
.L_39:
        /*005c*/ 	.byte	0x03, 0x19
        /*005e*/ 	.short	0x0014


	//----- nvinfo : EIATTR_PARAM_CBANK
	.align		4
        /*0060*/ 	.byte	0x04, 0x0a
        /*0062*/ 	.short	(.L_41 - .L_40)
	.align		4
.L_40:
        /*0064*/ 	.word	index@(.nv.constant0._Z14prescan_kernelPKfPf18prescan_function_t)
        /*0068*/ 	.short	0x0380
        /*006a*/ 	.short	0x0014


	//----- nvinfo : EIATTR_SW_WAR
	.align		4
.L_41:
        /*006c*/ 	.byte	0x04, 0x36
        /*006e*/ 	.short	(.L_43 - .L_42)
.L_42:
        /*0070*/ 	.word	0x00000008
.L_43:


//--------------------- .nv.callgraph             --------------------------
	.section	.nv.callgraph,"",@"SHT_CUDA_CALLGRAPH"
	.align	4
	.sectionentsize	8
	.align		4
        /*0000*/ 	.word	0x00000000
	.align		4
        /*0004*/ 	.word	0xffffffff
	.align		4
        /*0008*/ 	.word	0x00000000
	.align		4
        /*000c*/ 	.word	0xfffffffe
	.align		4
        /*0010*/ 	.word	0x00000000
	.align		4
        /*0014*/ 	.word	0xfffffffd
	.align		4
        /*0018*/ 	.word	0x00000000
	.align		4
        /*001c*/ 	.word	0xfffffffc


//--------------------- .text._Z25findWeightedMedian_kernelPKfS0_Pi --------------------------
	.section	.text._Z25findWeightedMedian_kernelPKfS0_Pi,"ax",@progbits
	.align	128
.text._Z25findWeightedMedian_kernelPKfS0_Pi:
        .type           _Z25findWeightedMedian_kernelPKfS0_Pi,@function
        .size           _Z25findWeightedMedian_kernelPKfS0_Pi,(.L_x_13 - _Z25findWeightedMedian_kernelPKfS0_Pi)
        .other          _Z25findWeightedMedian_kernelPKfS0_Pi,@"STO_CUDA_ENTRY STV_DEFAULT"
_Z25findWeightedMedian_kernelPKfS0_Pi:
[----:B------:R-:W-:Y:S01]  /*0000*/  LDC R1, c[0x0][0x37c] ;  /* 0x0000df00ff017b82 */ /* 0x000fe20000000800 */
[----:B------:R-:W0:Y:S07]  /*0010*/  S2R R4, SR_TID.Y ;  /* 0x0000000000047919 */ /* 0x000e2e0000002200 */
[----:B------:R-:W1:Y:S01]  /*0020*/  LDC.64 R2, c[0x0][0x388] ;  /* 0x0000e200ff027b82 */ /* 0x000e620000000a00 */
[----:B------:R-:W0:Y:S01]  /*0030*/  LDCU UR8, c[0x0][0x364] ;  /* 0x00006c80ff0877ac */ /* 0x000e220008000800 */
[----:B------:R-:W0:Y:S01]  /*0040*/  S2R R7, SR_CTAID.X ;  /* 0x0000000000077919 */ /* 0x000e220000002500 */
[----:B------:R-:W2:Y:S01]  /*0050*/  LDCU.64 UR6, c[0x0][0x358] ;  /* 0x00006b00ff0677ac */ /* 0x000ea20008000a00 */
[----:B0-----:R-:W-:-:S04]  /*0060*/  IMAD R5, R7, UR8, R4 ;  /* 0x0000000807057c24 */ /* 0x001fc8000f8e0204 */
[----:B-1----:R-:W-:-:S06]  /*0070*/  IMAD.WIDE.U32 R2, R5, 0x4, R2 ;  /* 0x0000000405027825 */ /* 0x002fcc00078e0002 */
[----:B--2---:R-:W2:Y:S01]  /*0080*/  LDG.E R2, desc[UR6][R2.64] ;  /* 0x0000000602027981 */ /* 0x004ea2000c1e1900 */
[----:B------:R-:W0:Y:S01]  /*0090*/  S2UR UR5, SR_CgaCtaId ;  /* 0x00000000000579c3 */ /* 0x000e220000008800 */
[----:B------:R-:W-:Y:S01]  /*00a0*/  UMOV UR4, 0x400 ;  /* 0x0000040000047882 */ /* 0x000fe20000000000 */
[----:B------:R-:W-:Y:S01]  /*00b0*/  ISETP.NE.AND P0, PT, R4, RZ, PT ;  /* 0x000000ff0400720c */ /* 0x000fe20003f05270 */
[----:B0-----:R-:W-:-:S06]  /*00c0*/  ULEA UR4, UR5, UR4, 0x18 ;  /* 0x0000000405047291 */ /* 0x001fcc000f8ec0ff */
[----:B------:R-:W-:-:S05]  /*00d0*/  LEA R5, R4, UR4, 0x2 ;  /* 0x0000000404057c11 */ /* 0x000fca000f8e10ff */
[----:B--2---:R0:W-:Y:S01]  /*00e0*/  STS [R5], R2 ;  /* 0x0000000205007388 */ /* 0x0041e20000000800 */
[----:B------:R-:W-:Y:S06]  /*00f0*/  BAR.SYNC.DEFER_BLOCKING 0x0 ;  /* 0x0000000000007b1d */ /* 0x000fec0000010000 */
[----:B------:R-:W-:Y:S05]  /*0100*/  @!P0 EXIT ;  /* 0x000000000000894d */ /* 0x000fea0003800000 */
[----:B------:R-:W-:Y:S01]  /*0110*/  ULEA UR5, UR8, UR4, 0x2 ;  /* 0x0000000408057291 */ /* 0x000fe2000f8e10ff */
[----:B------:R-:W-:Y:S08]  /*0120*/  LDS R3, [R5+-0x4] ;  /* 0xfffffc0005037984 */ /* 0x000ff00000000800 */
[----:B------:R-:W1:Y:S02]  /*0130*/  LDS R0, [UR5+-0x4] ;  /* 0xfffffc05ff007984 */ /* 0x000e640008000800 */
[----:B-1----:R-:W-:-:S05]  /*0140*/  FMUL R0, R0, 0.5 ;  /* 0x3f00000000007820 */ /* 0x002fca0000400000 */
[----:B------:R-:W-:-:S13]  /*0150*/  FSETP.GEU.AND P0, PT, R3, R0, PT ;  /* 0x000000000300720b */ /* 0x000fda0003f0e000 */
[----:B------:R-:W-:Y:S05]  /*0160*/  @P0 EXIT ;  /* 0x000000000000094d */ /* 0x000fea0003800000 */
[----:B0-----:R-:W0:Y:S02]  /*0170*/  LDS R5, [R5] ;  /* 0x0000000005057984 */ /* 0x001e240000000800 */
[----:B0-----:R-:W-:-:S13]  /*0180*/  FSETP.GE.AND P0, PT, R5, R0, PT ;  /* 0x000000000500720b */ /* 0x001fda0003f06000 */
[----:B------:R-:W-:Y:S05]  /*0190*/  @!P0 EXIT ;  /* 0x000000000000894d */ /* 0x000fea0003800000 */
[----:B------:R-:W0:Y:S02]  /*01a0*/  LDC.64 R2, c[0x0][0x390] ;  /* 0x0000e400ff027b82 */ /* 0x000e240000000a00 */
[----:B0-----:R-:W-:-:S05]  /*01b0*/  IMAD.WIDE.U32 R2, R7, 0x4, R2 ;  /* 0x0000000407027825 */ /* 0x001fca00078e0002 */
[----:B------:R-:W-:Y:S01]  /*01c0*/  STG.E desc[UR6][R2.64], R4 ;  /* 0x0000000402007986 */ /* 0x000fe2000c101906 */
[----:B------:R-:W-:Y:S05]  /*01d0*/  EXIT ;  /* 0x000000000000794d */ /* 0x000fea0003800000 */
.L_x_0:
[----:B------:R-:W-:-:S00]  /*01e0*/  BRA `(.L_x_0) ;  /* 0xfffffffc00fc7947 */ /* 0x000fc0000383ffff */
[----:B------:R-:W-:-:S00]  /*01f0*/  NOP ;  /* 0x0000000000007918 */ /* 0x000fc00000000000 */
        /* <DEDUP_REMOVED lines=8> */
.L_x_13:


//--------------------- .text._Z14prescan_kernelPKfPf18prescan_function_t --------------------------
	.section	.text._Z14prescan_kernelPKfPf18prescan_function_t,"ax",@progbits
	.align	128
.text._Z14prescan_kernelPKfPf18prescan_function_t:
        .type           _Z14prescan_kernelPKfPf18prescan_function_t,@function
        .size           _Z14prescan_kernelPKfPf18prescan_function_t,(.L_x_14 - _Z14prescan_kernelPKfPf18prescan_function_t)
        .other          _Z14prescan_kernelPKfPf18prescan_function_t,@"STO_CUDA_ENTRY STV_DEFAULT"
_Z14prescan_kernelPKfPf18prescan_function_t:
[----:B------:R-:W-:Y:S01]  /*0000*/  LDC R1, c[0x0][0x37c] ;  /* 0x0000df00ff017b82 */ /* 0x000fe20000000800 */
[----:B------:R-:W0:Y:S01]  /*0010*/  LDCU UR4, c[0x0][0x390] ;  /* 0x00007200ff0477ac */ /* 0x000e220008000800 */
[----:B------:R-:W1:Y:S06]  /*0020*/  S2R R2, SR_TID.Y ;  /* 0x0000000000027919 */ /* 0x000e6c0000002200 */
[----:B------:R-:W2:Y:S01]  /*0030*/  S2UR UR9, SR_CTAID.X ;  /* 0x00000000000979c3 */ /* 0x000ea20000002500 */
[----:B------:R-:W3:Y:S07]  /*0040*/  LDCU.64 UR10, c[0x0][0x358] ;  /* 0x00006b00ff0a77ac */ /* 0x000eee0008000a00 */
[----:B------:R-:W4:Y:S01]  /*0050*/  LDC R3, c[0x0][0x364] ;  /* 0x0000d900ff037b82 */ /* 0x000f220000000800 */
[----:B0-----:R-:W-:-:S09]  /*0060*/  UISETP.NE.AND UP0, UPT, UR4, 0x1, UPT ;  /* 0x000000010400788c */ /* 0x001fd2000bf05270 */
[----:B---3--:R-:W-:Y:S05]  /*0070*/  BRA.U UP0, `(.L_x_1) ;  /* 0x0000000100607547 */ /* 0x008fea000b800000 */
[----:B------:R-:W0:Y:S01]  /*0080*/  LDC.64 R4, c[0x0][0x380] ;  /* 0x0000e000ff047b82 */ /* 0x000e220000000a00 */
[----:B-12-4-:R-:W-:-:S04]  /*0090*/  IMAD R7, R3, UR9, R2 ;  /* 0x0000000903077c24 */ /* 0x016fc8000f8e0202 */
[----:B0-----:R-:W-:-:S05]  /*00a0*/  IMAD.WIDE.U32 R4, R7, 0x4, R4 ;  /* 0x0000000407047825 */ /* 0x001fca00078e0004 */
[----:B------:R-:W2:Y:S01]  /*00b0*/  LDG.E R0, desc[UR10][R4.64] ;  /* 0x0000000a04007981 */ /* 0x000ea2000c1e1900 */
[----:B------:R-:W-:Y:S01]  /*00c0*/  BSSY.RECONVERGENT B0, `(.L_x_2) ;  /* 0x000000c000007945 */ /* 0x000fe20003800200 */
[----:B--2---:R-:W-:Y:S01]  /*00d0*/  IADD3 R6, PT, PT, R0, -0xd000000, RZ ;  /* 0xf300000000067810 */ /* 0x004fe20007ffe0ff */
[----:B------:R0:W1:Y:S03]  /*00e0*/  MUFU.RSQ R7, R0 ;  /* 0x0000000000077308 */ /* 0x0000660000001400 */
[----:B------:R-:W-:-:S13]  /*00f0*/  ISETP.GT.U32.AND P0, PT, R6, 0x727fffff, PT ;  /* 0x727fffff0600780c */ /* 0x000fda0003f04070 */
[----:B0-----:R-:W-:Y:S05]  /*0100*/  @!P0 BRA `(.L_x_3) ;  /* 0x00000000000c8947 */ /* 0x001fea0003800000 */
[----:B------:R-:W-:-:S07]  /*0110*/  MOV R9, 0x130 ;  /* 0x0000013000097802 */ /* 0x000fce0000000f00 */
[----:B-1----:R-:W-:Y:S05]  /*0120*/  CALL.REL.NOINC `($__internal_0_$__cuda_sm20_sqrt_rn_f32_slowpath) ;  /* 0x0000000400347944 */ /* 0x002fea0003c00000 */
[----:B------:R-:W-:Y:S05]  /*0130*/  BRA `(.L_x_4) ;  /* 0x0000000000107947 */ /* 0x000fea0003800000 */
.L_x_3:
[----:B-1----:R-:W-:Y:S01]  /*0140*/  FMUL.FTZ R5, R0, R7 ;  /* 0x0000000700057220 */ /* 0x002fe20000410000 */
[----:B------:R-:W-:-:S03]  /*0150*/  FMUL.FTZ R7, R7, 0.5 ;  /* 0x3f00000007077820 */ /* 0x000fc60000410000 */
[----:B------:R-:W-:-:S04]  /*0160*/  FFMA R0, -R5, R5, R0 ;  /* 0x0000000505007223 */ /* 0x000fc80000000100 */
[----:B------:R-:W-:-:S07]  /*0170*/  FFMA R0, R0, R7, R5 ;  /* 0x0000000700007223 */ /* 0x000fce0000000005 */
.L_x_4:
[----:B------:R-:W-:Y:S05]  /*0180*/  BSYNC.RECONVERGENT B0 ;  /* 0x0000000000007941 */ /* 0x000fea0003800200 */
.L_x_2:
[----:B------:R-:W0:Y:S01]  /*0190*/  S2UR UR5, SR_CgaCtaId ;  /* 0x00000000000579c3 */ /* 0x000e220000008800 */
[----:B------:R-:W-:Y:S02]  /*01a0*/  UMOV UR4, 0x400 ;  /* 0x0000040000047882 */ /* 0x000fe40000000000 */
[----:B0-----:R-:W-:-:S06]  /*01b0*/  ULEA UR4, UR5, UR4, 0x18 ;  /* 0x0000000405047291 */ /* 0x001fcc000f8ec0ff */
[----:B------:R-:W-:-:S04]  /*01c0*/  MOV R7, UR4 ;  /* 0x0000000400077c02 */ /* 0x000fc80008000f00 */
[----:B------:R-:W-:-:S05]  /*01d0*/  LEA R5, R2, R7, 0x2 ;  /* 0x0000000702057211 */ /* 0x000fca00078e10ff */
[----:B------:R1:W-:Y:S01]  /*01e0*/  STS [R5], R0 ;  /* 0x0000000005007388 */ /* 0x0003e20000000800 */
[----:B------:R-:W-:Y:S05]  /*01f0*/  BRA `(.L_x_5) ;  /* 0x0000000000287947 */ /* 0x000fea0003800000 */
.L_x_1:
[----:B------:R-:W0:Y:S01]  /*0200*/  LDC.64 R4, c[0x0][0x380] ;  /* 0x0000e000ff047b82 */ /* 0x000e220000000a00 */
[----:B-12-4-:R-:W-:-:S04]  /*0210*/  IMAD R7, R3, UR9, R2 ;  /* 0x0000000903077c24 */ /* 0x016fc8000f8e0202 */
[----:B0-----:R-:W-:-:S06]  /*0220*/  IMAD.WIDE.U32 R4, R7, 0x4, R4 ;  /* 0x0000000407047825 */ /* 0x001fcc00078e0004 */
[----:B------:R-:W2:Y:S01]  /*0230*/  LDG.E R4, desc[UR10][R4.64] ;  /* 0x0000000a04047981 */ /* 0x000ea2000c1e1900 */
[----:B------:R-:W0:Y:S01]  /*0240*/  S2UR UR5, SR_CgaCtaId ;  /* 0x00000000000579c3 */ /* 0x000e220000008800 */
[----:B------:R-:W-:Y:S02]  /*0250*/  UMOV UR4, 0x400 ;  /* 0x0000040000047882 */ /* 0x000fe40000000000 */
[----:B0-----:R-:W-:-:S06]  /*0260*/  ULEA UR4, UR5, UR4, 0x18 ;  /* 0x0000000405047291 */ /* 0x001fcc000f8ec0ff */
[----:B------:R-:W-:-:S04]  /*0270*/  MOV R7, UR4 ;  /* 0x0000000400077c02 */ /* 0x000fc80008000f00 */
[----:B------:R-:W-:-:S05]  /*0280*/  LEA R9, R2, R7, 0x2 ;  /* 0x0000000702097211 */ /* 0x000fca00078e10ff */
[----:B--2---:R0:W-:Y:S02]  /*0290*/  STS [R9], R4 ;  /* 0x0000000409007388 */ /* 0x0041e40000000800 */
.L_x_5:
[----:B------:R-:W-:Y:S01]  /*02a0*/  BAR.SYNC.DEFER_BLOCKING 0x0 ;  /* 0x0000000000007b1d */ /* 0x000fe20000010000 */
[----:B------:R-:W-:-:S05]  /*02b0*/  ISETP.GE.U32.AND P0, PT, R3, 0x2, PT ;  /* 0x000000020300780c */ /* 0x000fca0003f06070 */
[----:B------:R-:W-:Y:S01]  /*02c0*/  UMOV UR7, 0x1 ;  /* 0x0000000100077882 */ /* 0x000fe20000000000 */
[----:B------:R-:W-:-:S07]  /*02d0*/  UMOV UR4, URZ ;  /* 0x000000ff00047c82 */ /* 0x000fce0008000000 */
[----:B------:R-:W-:Y:S05]  /*02e0*/  @!P0 BRA `(.L_x_6) ;  /* 0x00000000008c8947 */ /* 0x000fea0003800000 */
[----:B------:R-:W-:Y:S01]  /*02f0*/  UMOV UR4, URZ ;  /* 0x000000ff00047c82 */ /* 0x000fe20008000000 */
[----:B------:R-:W-:Y:S01]  /*0300*/  UMOV UR8, 0x1 ;  /* 0x0000000100087882 */ /* 0x000fe20000000000 */
[----:B------:R-:W-:-:S05]  /*0310*/  UMOV UR7, 0x1 ;  /* 0x0000000100077882 */ /* 0x000fca0000000000 */
.L_x_10:
[----:B------:R-:W-:Y:S01]  /*0320*/  ISETP.GE.AND P0, PT, R2, UR8, PT ;  /* 0x0000000802007c0c */ /* 0x000fe2000bf06270 */
[----:B------:R-:W-:Y:S01]  /*0330*/  ULOP3.LUT UR4, UR4, 0x1, URZ, 0x3c, !UPT ;  /* 0x0000000104047892 */ /* 0x000fe2000f8e3cff */
[----:B------:R-:W-:Y:S01]  /*0340*/  BSSY.RECONVERGENT B0, `(.L_x_7) ;  /* 0x0000016000007945 */ /* 0x000fe20003800200 */
[----:B------:R-:W-:-:S10]  /*0350*/  ULOP3.LUT UR7, UR7, 0x1, URZ, 0x3c, !UPT ;  /* 0x0000000107077892 */ /* 0x000fd4000f8e3cff */
[----:B--2---:R-:W-:Y:S05]  /*0360*/  @!P0 BRA `(.L_x_8) ;  /* 0x0000000000308947 */ /* 0x004fea0003800000 */
[----:B------:R-:W2:Y:S01]  /*0370*/  S2UR UR6, SR_CgaCtaId ;  /* 0x00000000000679c3 */ /* 0x000ea20000008800 */
[----:B------:R-:W-:Y:S01]  /*0380*/  UMOV UR5, 0x400 ;  /* 0x0000040000057882 */ /* 0x000fe20000000000 */
[----:B-1----:R-:W-:-:S04]  /*0390*/  IMAD R0, R3, UR7, R2 ;  /* 0x0000000703007c24 */ /* 0x002fc8000f8e0202 */
[----:B0-----:R-:W-:Y:S01]  /*03a0*/  VIADD R4, R0, -UR8 ;  /* 0x8000000800047c36 */ /* 0x001fe20008000000 */
[----:B--2---:R-:W-:-:S06]  /*03b0*/  ULEA UR5, UR6, UR5, 0x18 ;  /* 0x0000000506057291 */ /* 0x004fcc000f8ec0ff */
[----:B------:R-:W-:-:S04]  /*03c0*/  MOV R7, UR5 ;  /* 0x0000000500077c02 */ /* 0x000fc80008000f00 */
[-C--:B------:R-:W-:Y:S02]  /*03d0*/  LEA R0, R0, R7.reuse, 0x2 ;  /* 0x0000000700007211 */ /* 0x080fe400078e10ff */
[----:B------:R-:W-:-:S04]  /*03e0*/  LEA R4, R4, R7, 0x2 ;  /* 0x0000000704047211 */ /* 0x000fc800078e10ff */
[----:B------:R-:W-:Y:S04]  /*03f0*/  LDS R0, [R0] ;  /* 0x0000000000007984 */ /* 0x000fe80000000800 */
[----:B------:R-:W0:Y:S02]  /*0400*/  LDS R5, [R4] ;  /* 0x0000000004057984 */ /* 0x000e240000000800 */
[----:B0-----:R-:W-:Y:S01]  /*0410*/  FADD R5, R0, R5 ;  /* 0x0000000500057221 */ /* 0x001fe20000000000 */
[----:B------:R-:W-:Y:S06]  /*0420*/  BRA `(.L_x_9) ;  /* 0x00000000001c7947 */ /* 0x000fec0003800000 */
.L_x_8:
[----:B------:R-:W2:Y:S01]  /*0430*/  S2UR UR6, SR_CgaCtaId ;  /* 0x00000000000679c3 */ /* 0x000ea20000008800 */
[----:B------:R-:W-:Y:S01]  /*0440*/  UMOV UR5, 0x400 ;  /* 0x0000040000057882 */ /* 0x000fe20000000000 */
[----:B-1----:R-:W-:Y:S01]  /*0450*/  IMAD R0, R3, UR7, R2 ;  /* 0x0000000703007c24 */ /* 0x002fe2000f8e0202 */
[----:B--2---:R-:W-:-:S06]  /*0460*/  ULEA UR5, UR6, UR5, 0x18 ;  /* 0x0000000506057291 */ /* 0x004fcc000f8ec0ff */
[----:B------:R-:W-:-:S04]  /*0470*/  MOV R7, UR5 ;  /* 0x0000000500077c02 */ /* 0x000fc80008000f00 */
[----:B------:R-:W-:-:S05]  /*0480*/  LEA R0, R0, R7, 0x2 ;  /* 0x0000000700007211 */ /* 0x000fca00078e10ff */
[----:B------:R1:W2:Y:S02]  /*0490*/  LDS R5, [R0] ;  /* 0x0000000000057984 */ /* 0x0002a40000000800 */
.L_x_9:
[----:B------:R-:W-:Y:S05]  /*04a0*/  BSYNC.RECONVERGENT B0 ;  /* 0x0000000000007941 */ /* 0x000fea0003800200 */
.L_x_7:
[----:B------:R-:W-:Y:S01]  /*04b0*/  USHF.L.U32 UR8, UR8, 0x1, URZ ;  /* 0x0000000108087899 */ /* 0x000fe200080006ff */
[----:B-1----:R-:W-:-:S04]  /*04c0*/  IMAD R0, R3, UR4, R2 ;  /* 0x0000000403007c24 */ /* 0x002fc8000f8e0202 */
[----:B------:R-:W-:Y:S01]  /*04d0*/  IMAD R0, R0, 0x4, R7 ;  /* 0x0000000400007824 */ /* 0x000fe200078e0207 */
[----:B------:R-:W-:-:S04]  /*04e0*/  ISETP.LE.AND P0, PT, R3, UR8, PT ;  /* 0x0000000803007c0c */ /* 0x000fc8000bf03270 */
[----:B--2---:R2:W-:Y:S01]  /*04f0*/  STS [R0], R5 ;  /* 0x0000000500007388 */ /* 0x0045e20000000800 */
[----:B------:R-:W-:Y:S08]  /*0500*/  BAR.SYNC.DEFER_BLOCKING 0x0 ;  /* 0x0000000000007b1d */ /* 0x000ff00000010000 */
[----:B------:R-:W-:Y:S05]  /*0510*/  @!P0 BRA `(.L_x_10) ;  /* 0xfffffffc00808947 */ /* 0x000fea000383ffff */
.L_x_6:
[C-C-:B-12---:R-:W-:Y:S01]  /*0520*/  IMAD R0, R3.reuse, UR4, R2.reuse ;  /* 0x0000000403007c24 */ /* 0x146fe2000f8e0202 */
[----:B------:R-:W-:Y:S01]  /*0530*/  IADD3 R6, PT, PT, R2, R3, RZ ;  /* 0x0000000302067210 */ /* 0x000fe20007ffe0ff */
[C-C-:B0-----:R-:W-:Y:S02]  /*0540*/  IMAD R4, R3.reuse, UR7, R2.reuse ;  /* 0x0000000703047c24 */ /* 0x141fe4000f8e0202 */
[----:B------:R-:W-:Y:S01]  /*0550*/  IMAD R3, R3, UR9, R2 ;  /* 0x0000000903037c24 */ /* 0x000fe2000f8e0202 */
[-C--:B------:R-:W-:Y:S02]  /*0560*/  LEA R0, R0, R7.reuse, 0x2 ;  /* 0x0000000700007211 */ /* 0x080fe400078e10ff */
[-C--:B------:R-:W-:Y:S02]  /*0570*/  LEA R9, R4, R7.reuse, 0x2 ;  /* 0x0000000704097211 */ /* 0x080fe400078e10ff */
[----:B------:R-:W-:Y:S01]  /*0580*/  LEA R6, R6, R7, 0x2 ;  /* 0x0000000706067211 */ /* 0x000fe200078e10ff */
[----:B------:R-:W0:Y:S01]  /*0590*/  LDC.64 R4, c[0x0][0x388] ;  /* 0x0000e200ff047b82 */ /* 0x000e220000000a00 */
[----:B------:R-:W1:Y:S01]  /*05a0*/  LDS R0, [R0] ;  /* 0x0000000000007984 */ /* 0x000e620000000800 */
[----:B0-----:R-:W-:-:S03]  /*05b0*/  IMAD.WIDE.U32 R2, R3, 0x4, R4 ;  /* 0x0000000403027825 */ /* 0x001fc600078e0004 */
[----:B-1----:R-:W-:Y:S04]  /*05c0*/  STS [R9], R0 ;  /* 0x0000000009007388 */ /* 0x002fe80000000800 */
[----:B------:R-:W0:Y:S04]  /*05d0*/  LDS R7, [R6] ;  /* 0x0000000006077984 */ /* 0x000e280000000800 */
[----:B0-----:R-:W-:Y:S01]  /*05e0*/  STG.E desc[UR10][R2.64], R7 ;  /* 0x0000000702007986 */ /* 0x001fe2000c10190a */
[----:B------:R-:W-:Y:S05]  /*05f0*/  EXIT ;  /* 0x000000000000794d */ /* 0x000fea0003800000 */
        .weak           $__internal_0_$__cuda_sm20_sqrt_rn_f32_slowpath
        .type           $__internal_0_$__cuda_sm20_sqrt_rn_f32_slowpath,@function
        .size           $__internal_0_$__cuda_sm20_sqrt_rn_f32_slowpath,(.L_x_14 - $__internal_0_$__cuda_sm20_sqrt_rn_f32_slowpath)
$__internal_0_$__cuda_sm20_sqrt_rn_f32_slowpath:
[----:B------:R-:W-:-:S13]  /*0600*/  LOP3.LUT P0, RZ, R0, 0x7fffffff, RZ, 0xc0, !PT ;  /* 0x7fffffff00ff7812 */ /* 0x000fda000780c0ff */
[----:B------:R-:W-:Y:S01]  /*0610*/  @!P0 IMAD.MOV.U32 R4, RZ, RZ, R0 ;  /* 0x000000ffff048224 */ /* 0x000fe200078e0000 */
[----:B------:R-:W-:Y:S06]  /*0620*/  @!P0 BRA `(.L_x_11) ;  /* 0x0000000000408947 */ /* 0x000fec0003800000 */
[----:B------:R-:W-:-:S13]  /*0630*/  FSETP.GEU.FTZ.AND P0, PT, R0, RZ, PT ;  /* 0x000000ff0000720b */ /* 0x000fda0003f1e000 */
[----:B------:R-:W-:Y:S01]  /*0640*/  @!P0 MOV R4, 0x7fffffff ;  /* 0x7fffffff00048802 */ /* 0x000fe20000000f00 */
[----:B------:R-:W-:Y:S06]  /*0650*/  @!P0 BRA `(.L_x_11) ;  /* 0x0000000000348947 */ /* 0x000fec0003800000 */
[----:B------:R-:W-:-:S13]  /*0660*/  FSETP.GTU.FTZ.AND P0, PT, |R0|, +INF , PT ;  /* 0x7f8000000000780b */ /* 0x000fda0003f1c200 */
[----:B------:R-:W-:Y:S01]  /*0670*/  @P0 FADD.FTZ R4, R0, 1 ;  /* 0x3f80000000040421 */ /* 0x000fe20000010000 */
[----:B------:R-:W-:Y:S06]  /*0680*/  @P0 BRA `(.L_x_11) ;  /* 0x0000000000280947 */ /* 0x000fec0003800000 */
[----:B------:R-:W-:-:S13]  /*0690*/  FSETP.NEU.FTZ.AND P0, PT, |R0|, +INF , PT ;  /* 0x7f8000000000780b */ /* 0x000fda0003f1d200 */
[----:B------:R-:W-:-:S04]  /*06a0*/  @P0 FFMA R5, R0, 1.84467440737095516160e+19, RZ ;  /* 0x5f80000000050823 */ /* 0x000fc800000000ff */
[----:B------:R-:W0:Y:S02]  /*06b0*/  @P0 MUFU.RSQ R4, R5 ;  /* 0x0000000500040308 */ /* 0x000e240000001400 */
[----:B0-----:R-:W-:Y:S01]  /*06c0*/  @P0 FMUL.FTZ R6, R5, R4 ;  /* 0x0000000405060220 */ /* 0x001fe20000410000 */
[----:B------:R-:W-:Y:S01]  /*06d0*/  @P0 FMUL.FTZ R8, R4, 0.5 ;  /* 0x3f00000004080820 */ /* 0x000fe20000410000 */
[----:B------:R-:W-:Y:S02]  /*06e0*/  @!P0 MOV R4, R0 ;  /* 0x0000000000048202 */ /* 0x000fe40000000f00 */
[----:B------:R-:W-:-:S04]  /*06f0*/  @P0 FADD.FTZ R7, -R6, -RZ ;  /* 0x800000ff06070221 */ /* 0x000fc80000010100 */
[----:B------:R-:W-:-:S04]  /*0700*/  @P0 FFMA R7, R6, R7, R5 ;  /* 0x0000000706070223 */ /* 0x000fc80000000005 */
[----:B------:R-:W-:-:S04]  /*0710*/  @P0 FFMA R7, R7, R8, R6 ;  /* 0x0000000807070223 */ /* 0x000fc80000000006 */
[----:B------:R-:W-:-:S07]  /*0720*/  @P0 FMUL.FTZ R4, R7, 2.3283064365386962891e-10 ;  /* 0x2f80000007040820 */ /* 0x000fce0000410000 */
.L_x_11:
[----:B------:R-:W-:Y:S01]  /*0730*/  HFMA2 R5, -RZ, RZ, 0, 0 ;  /* 0x00000000ff057431 */ /* 0x000fe200000001ff */
[----:B------:R-:W-:Y:S02]  /*0740*/  MOV R0, R4 ;  /* 0x0000000400007202 */ /* 0x000fe40000000f00 */
[----:B------:R-:W-:-:S04]  /*0750*/  MOV R4, R9 ;  /* 0x0000000900047202 */ /* 0x000fc80000000f00 */
[----:B------:R-:W-:Y:S05]  /*0760*/  RET.REL.NODEC R4 `(_Z14prescan_kernelPKfPf18prescan_function_t) ;  /* 0xfffffff804247950 */ /* 0x000fea0003c3ffff */
.L_x_12:
        /* <DEDUP_REMOVED lines=9> */
.L_x_14:


//--------------------- .nv.shared._Z25findWeightedMedian_kernelPKfS0_Pi --------------------------
	.section	.nv.shared._Z25findWeightedMedian_kernelPKfS0_Pi,"aw",@nobits
	.sectionflags	@""
	.align	16
	.zero		1024


//--------------------- .nv.shared.reserved.0     --------------------------
	.section	.nv.shared.reserved.0,"aw",@nobits
	.weak		__nv_reservedSMEM_offset_0_alias
	.size		__nv_reservedSMEM_offset_0_alias, 0, 64
	.other		__nv_reservedSMEM_offset_0_alias,@"STO_CUDA_RESERVED_SHARED STV_DEFAULT"
__nv_reservedSMEM_offset_0_alias:
	.zero		0
	.zero		64


//--------------------- .nv.shared._Z14prescan_kernelPKfPf18prescan_function_t --------------------------
	.section	.nv.shared._Z14prescan_kernelPKfPf18prescan_function_t,"aw",@nobits
	.sectionflags	@""
	.align	16
	.zero		1024


//--------------------- .nv.constant0._Z25findWeightedMedian_kernelPKfS0_Pi --------------------------
	.section	.nv.constant0._Z25findWeightedMedian_kernelPKfS0_Pi,"a",@progbits
	.sectionflags	@""
	.align	4
.nv.constant0._Z25findWeightedMedian_kernelPKfS0_Pi:
	.zero		920


//--------------------- .nv.constant0._Z14prescan_kernelPKfPf18prescan_function_t --------------------------
	.section	.nv.constant0._Z14prescan_kernelPKfPf18prescan_function_t,"a",@progbits
	.sectionflags	@""
	.align	4
.nv.constant0._Z14prescan_kernelPKfPf18prescan_function_t:
	.zero		916


//--------------------- SYMBOLS --------------------------

	.type		.nv.reservedSmem.offset0,@object
	.size		.nv.reservedSmem.offset0,0x4
	.type		.nv.reservedSmem.cap,@object
	.size		.nv.reservedSmem.cap,0x4
